//
// Generated by NVIDIA NVVM Compiler
//
// Compiler Build ID: CL-36424714
// Cuda compilation tools, release 13.0, V13.0.88
// Based on NVVM 20.0.0
//

.version 9.0
.target sm_100
.address_size 64

	// .globl	_Z4FAddPfS_S_il

.visible .entry _Z4FAddPfS_S_il(
	.param .u64 .ptr .align 1 _Z4FAddPfS_S_il_param_0,
	.param .u64 .ptr .align 1 _Z4FAddPfS_S_il_param_1,
	.param .u64 .ptr .align 1 _Z4FAddPfS_S_il_param_2,
	.param .u32 _Z4FAddPfS_S_il_param_3,
	.param .u64 _Z4FAddPfS_S_il_param_4
)
{
	.reg .pred 	%p<12>;
	.reg .b32 	%r<6>;
	.reg .b32 	%f<175>;
	.reg .b64 	%rd<22>;

	ld.param.u64 	%rd12, [_Z4FAddPfS_S_il_param_0];
	ld.param.u64 	%rd13, [_Z4FAddPfS_S_il_param_1];
	ld.param.u64 	%rd14, [_Z4FAddPfS_S_il_param_2];
	ld.param.u32 	%r2, [_Z4FAddPfS_S_il_param_3];
	ld.param.u64 	%rd15, [_Z4FAddPfS_S_il_param_4];
	mov.u32 	%r3, %ctaid.x;
	mov.u32 	%r4, %ntid.x;
	mov.u32 	%r5, %tid.x;
	mad.lo.s32 	%r1, %r3, %r4, %r5;
	setp.ge.s32 	%p1, %r1, %r2;
	setp.lt.s64 	%p2, %rd15, 1;
	or.pred  	%p3, %p1, %p2;
	@%p3 bra 	$L__BB0_12;
	cvta.to.global.u64 	%rd16, %rd14;
	cvta.to.global.u64 	%rd17, %rd13;
	cvta.to.global.u64 	%rd18, %rd12;
	mul.wide.s32 	%rd19, %r1, 4;
	add.s64 	%rd1, %rd16, %rd19;
	add.s64 	%rd2, %rd17, %rd19;
	add.s64 	%rd3, %rd18, %rd19;
	and.b64  	%rd4, %rd15, 15;
	setp.lt.u64 	%p4, %rd15, 16;
	@%p4 bra 	$L__BB0_4;
	and.b64  	%rd20, %rd15, 9223372036854775792;
$L__BB0_3:
	.pragma "nounroll";
	ld.global.f32 	%f1, [%rd1];
	add.f32 	%f2, %f1, %f1;
	st.global.f32 	[%rd1], %f2;
	ld.global.f32 	%f3, [%rd2];
	add.f32 	%f4, %f3, %f3;
	st.global.f32 	[%rd2], %f4;
	ld.global.f32 	%f5, [%rd3];
	add.f32 	%f6, %f5, %f5;
	st.global.f32 	[%rd3], %f6;
	ld.global.f32 	%f7, [%rd1];
	add.f32 	%f8, %f7, %f7;
	st.global.f32 	[%rd1], %f8;
	ld.global.f32 	%f9, [%rd2];
	add.f32 	%f10, %f9, %f9;
	st.global.f32 	[%rd2], %f10;
	ld.global.f32 	%f11, [%rd3];
	add.f32 	%f12, %f11, %f11;
	st.global.f32 	[%rd3], %f12;
	ld.global.f32 	%f13, [%rd1];
	add.f32 	%f14, %f13, %f13;
	st.global.f32 	[%rd1], %f14;
	ld.global.f32 	%f15, [%rd2];
	add.f32 	%f16, %f15, %f15;
	st.global.f32 	[%rd2], %f16;
	ld.global.f32 	%f17, [%rd3];
	add.f32 	%f18, %f17, %f17;
	st.global.f32 	[%rd3], %f18;
	ld.global.f32 	%f19, [%rd1];
	add.f32 	%f20, %f19, %f19;
	st.global.f32 	[%rd1], %f20;
	ld.global.f32 	%f21, [%rd2];
	add.f32 	%f22, %f21, %f21;
	st.global.f32 	[%rd2], %f22;
	ld.global.f32 	%f23, [%rd3];
	add.f32 	%f24, %f23, %f23;
	st.global.f32 	[%rd3], %f24;
	ld.global.f32 	%f25, [%rd1];
	add.f32 	%f26, %f25, %f25;
	st.global.f32 	[%rd1], %f26;
	ld.global.f32 	%f27, [%rd2];
	add.f32 	%f28, %f27, %f27;
	st.global.f32 	[%rd2], %f28;
	ld.global.f32 	%f29, [%rd3];
	add.f32 	%f30, %f29, %f29;
	st.global.f32 	[%rd3], %f30;
	ld.global.f32 	%f31, [%rd1];
	add.f32 	%f32, %f31, %f31;
	st.global.f32 	[%rd1], %f32;
	ld.global.f32 	%f33, [%rd2];
	add.f32 	%f34, %f33, %f33;
	st.global.f32 	[%rd2], %f34;
	ld.global.f32 	%f35, [%rd3];
	add.f32 	%f36, %f35, %f35;
	st.global.f32 	[%rd3], %f36;
	ld.global.f32 	%f37, [%rd1];
	add.f32 	%f38, %f37, %f37;
	st.global.f32 	[%rd1], %f38;
	ld.global.f32 	%f39, [%rd2];
	add.f32 	%f40, %f39, %f39;
	st.global.f32 	[%rd2], %f40;
	ld.global.f32 	%f41, [%rd3];
	add.f32 	%f42, %f41, %f41;
	st.global.f32 	[%rd3], %f42;
	ld.global.f32 	%f43, [%rd1];
	add.f32 	%f44, %f43, %f43;
	st.global.f32 	[%rd1], %f44;
	ld.global.f32 	%f45, [%rd2];
	add.f32 	%f46, %f45, %f45;
	st.global.f32 	[%rd2], %f46;
	ld.global.f32 	%f47, [%rd3];
	add.f32 	%f48, %f47, %f47;
	st.global.f32 	[%rd3], %f48;
	ld.global.f32 	%f49, [%rd1];
	add.f32 	%f50, %f49, %f49;
	st.global.f32 	[%rd1], %f50;
	ld.global.f32 	%f51, [%rd2];
	add.f32 	%f52, %f51, %f51;
	st.global.f32 	[%rd2], %f52;
	ld.global.f32 	%f53, [%rd3];
	add.f32 	%f54, %f53, %f53;
	st.global.f32 	[%rd3], %f54;
	ld.global.f32 	%f55, [%rd1];
	add.f32 	%f56, %f55, %f55;
	st.global.f32 	[%rd1], %f56;
	ld.global.f32 	%f57, [%rd2];
	add.f32 	%f58, %f57, %f57;
	st.global.f32 	[%rd2], %f58;
	ld.global.f32 	%f59, [%rd3];
	add.f32 	%f60, %f59, %f59;
	st.global.f32 	[%rd3], %f60;
	ld.global.f32 	%f61, [%rd1];
	add.f32 	%f62, %f61, %f61;
	st.global.f32 	[%rd1], %f62;
	ld.global.f32 	%f63, [%rd2];
	add.f32 	%f64, %f63, %f63;
	st.global.f32 	[%rd2], %f64;
	ld.global.f32 	%f65, [%rd3];
	add.f32 	%f66, %f65, %f65;
	st.global.f32 	[%rd3], %f66;
	ld.global.f32 	%f67, [%rd1];
	add.f32 	%f68, %f67, %f67;
	st.global.f32 	[%rd1], %f68;
	ld.global.f32 	%f69, [%rd2];
	add.f32 	%f70, %f69, %f69;
	st.global.f32 	[%rd2], %f70;
	ld.global.f32 	%f71, [%rd3];
	add.f32 	%f72, %f71, %f71;
	st.global.f32 	[%rd3], %f72;
	ld.global.f32 	%f73, [%rd1];
	add.f32 	%f74, %f73, %f73;
	st.global.f32 	[%rd1], %f74;
	ld.global.f32 	%f75, [%rd2];
	add.f32 	%f76, %f75, %f75;
	st.global.f32 	[%rd2], %f76;
	ld.global.f32 	%f77, [%rd3];
	add.f32 	%f78, %f77, %f77;
	st.global.f32 	[%rd3], %f78;
	ld.global.f32 	%f79, [%rd1];
	add.f32 	%f80, %f79, %f79;
	st.global.f32 	[%rd1], %f80;
	ld.global.f32 	%f81, [%rd2];
	add.f32 	%f82, %f81, %f81;
	st.global.f32 	[%rd2], %f82;
	ld.global.f32 	%f83, [%rd3];
	add.f32 	%f84, %f83, %f83;
	st.global.f32 	[%rd3], %f84;
	ld.global.f32 	%f85, [%rd1];
	add.f32 	%f86, %f85, %f85;
	st.global.f32 	[%rd1], %f86;
	ld.global.f32 	%f87, [%rd2];
	add.f32 	%f88, %f87, %f87;
	st.global.f32 	[%rd2], %f88;
	ld.global.f32 	%f89, [%rd3];
	add.f32 	%f90, %f89, %f89;
	st.global.f32 	[%rd3], %f90;
	ld.global.f32 	%f91, [%rd1];
	add.f32 	%f92, %f91, %f91;
	st.global.f32 	[%rd1], %f92;
	ld.global.f32 	%f93, [%rd2];
	add.f32 	%f94, %f93, %f93;
	st.global.f32 	[%rd2], %f94;
	ld.global.f32 	%f95, [%rd3];
	add.f32 	%f96, %f95, %f95;
	st.global.f32 	[%rd3], %f96;
	add.s64 	%rd20, %rd20, -16;
	setp.ne.s64 	%p5, %rd20, 0;
	@%p5 bra 	$L__BB0_3;
$L__BB0_4:
	setp.eq.s64 	%p6, %rd4, 0;
	@%p6 bra 	$L__BB0_12;
	and.b64  	%rd8, %rd15, 7;
	setp.lt.u64 	%p7, %rd4, 8;
	@%p7 bra 	$L__BB0_7;
	ld.global.f32 	%f97, [%rd1];
	add.f32 	%f98, %f97, %f97;
	st.global.f32 	[%rd1], %f98;
	ld.global.f32 	%f99, [%rd2];
	add.f32 	%f100, %f99, %f99;
	st.global.f32 	[%rd2], %f100;
	ld.global.f32 	%f101, [%rd3];
	add.f32 	%f102, %f101, %f101;
	st.global.f32 	[%rd3], %f102;
	ld.global.f32 	%f103, [%rd1];
	add.f32 	%f104, %f103, %f103;
	st.global.f32 	[%rd1], %f104;
	ld.global.f32 	%f105, [%rd2];
	add.f32 	%f106, %f105, %f105;
	st.global.f32 	[%rd2], %f106;
	ld.global.f32 	%f107, [%rd3];
	add.f32 	%f108, %f107, %f107;
	st.global.f32 	[%rd3], %f108;
	ld.global.f32 	%f109, [%rd1];
	add.f32 	%f110, %f109, %f109;
	st.global.f32 	[%rd1], %f110;
	ld.global.f32 	%f111, [%rd2];
	add.f32 	%f112, %f111, %f111;
	st.global.f32 	[%rd2], %f112;
	ld.global.f32 	%f113, [%rd3];
	add.f32 	%f114, %f113, %f113;
	st.global.f32 	[%rd3], %f114;
	ld.global.f32 	%f115, [%rd1];
	add.f32 	%f116, %f115, %f115;
	st.global.f32 	[%rd1], %f116;
	ld.global.f32 	%f117, [%rd2];
	add.f32 	%f118, %f117, %f117;
	st.global.f32 	[%rd2], %f118;
	ld.global.f32 	%f119, [%rd3];
	add.f32 	%f120, %f119, %f119;
	st.global.f32 	[%rd3], %f120;
	ld.global.f32 	%f121, [%rd1];
	add.f32 	%f122, %f121, %f121;
	st.global.f32 	[%rd1], %f122;
	ld.global.f32 	%f123, [%rd2];
	add.f32 	%f124, %f123, %f123;
	st.global.f32 	[%rd2], %f124;
	ld.global.f32 	%f125, [%rd3];
	add.f32 	%f126, %f125, %f125;
	st.global.f32 	[%rd3], %f126;
	ld.global.f32 	%f127, [%rd1];
	add.f32 	%f128, %f127, %f127;
	st.global.f32 	[%rd1], %f128;
	ld.global.f32 	%f129, [%rd2];
	add.f32 	%f130, %f129, %f129;
	st.global.f32 	[%rd2], %f130;
	ld.global.f32 	%f131, [%rd3];
	add.f32 	%f132, %f131, %f131;
	st.global.f32 	[%rd3], %f132;
	ld.global.f32 	%f133, [%rd1];
	add.f32 	%f134, %f133, %f133;
	st.global.f32 	[%rd1], %f134;
	ld.global.f32 	%f135, [%rd2];
	add.f32 	%f136, %f135, %f135;
	st.global.f32 	[%rd2], %f136;
	ld.global.f32 	%f137, [%rd3];
	add.f32 	%f138, %f137, %f137;
	st.global.f32 	[%rd3], %f138;
	ld.global.f32 	%f139, [%rd1];
	add.f32 	%f140, %f139, %f139;
	st.global.f32 	[%rd1], %f140;
	ld.global.f32 	%f141, [%rd2];
	add.f32 	%f142, %f141, %f141;
	st.global.f32 	[%rd2], %f142;
	ld.global.f32 	%f143, [%rd3];
	add.f32 	%f144, %f143, %f143;
	st.global.f32 	[%rd3], %f144;
$L__BB0_7:
	setp.eq.s64 	%p8, %rd8, 0;
	@%p8 bra 	$L__BB0_12;
	and.b64  	%rd21, %rd15, 3;
	setp.lt.u64 	%p9, %rd8, 4;
	@%p9 bra 	$L__BB0_10;
	ld.global.f32 	%f145, [%rd1];
	add.f32 	%f146, %f145, %f145;
	st.global.f32 	[%rd1], %f146;
	ld.global.f32 	%f147, [%rd2];
	add.f32 	%f148, %f147, %f147;
	st.global.f32 	[%rd2], %f148;
	ld.global.f32 	%f149, [%rd3];
	add.f32 	%f150, %f149, %f149;
	st.global.f32 	[%rd3], %f150;
	ld.global.f32 	%f151, [%rd1];
	add.f32 	%f152, %f151, %f151;
	st.global.f32 	[%rd1], %f152;
	ld.global.f32 	%f153, [%rd2];
	add.f32 	%f154, %f153, %f153;
	st.global.f32 	[%rd2], %f154;
	ld.global.f32 	%f155, [%rd3];
	add.f32 	%f156, %f155, %f155;
	st.global.f32 	[%rd3], %f156;
	ld.global.f32 	%f157, [%rd1];
	add.f32 	%f158, %f157, %f157;
	st.global.f32 	[%rd1], %f158;
	ld.global.f32 	%f159, [%rd2];
	add.f32 	%f160, %f159, %f159;
	st.global.f32 	[%rd2], %f160;
	ld.global.f32 	%f161, [%rd3];
	add.f32 	%f162, %f161, %f161;
	st.global.f32 	[%rd3], %f162;
	ld.global.f32 	%f163, [%rd1];
	add.f32 	%f164, %f163, %f163;
	st.global.f32 	[%rd1], %f164;
	ld.global.f32 	%f165, [%rd2];
	add.f32 	%f166, %f165, %f165;
	st.global.f32 	[%rd2], %f166;
	ld.global.f32 	%f167, [%rd3];
	add.f32 	%f168, %f167, %f167;
	st.global.f32 	[%rd3], %f168;
$L__BB0_10:
	setp.eq.s64 	%p10, %rd21, 0;
	@%p10 bra 	$L__BB0_12;
$L__BB0_11:
	.pragma "nounroll";
	ld.global.f32 	%f169, [%rd1];
	add.f32 	%f170, %f169, %f169;
	st.global.f32 	[%rd1], %f170;
	ld.global.f32 	%f171, [%rd2];
	add.f32 	%f172, %f171, %f171;
	st.global.f32 	[%rd2], %f172;
	ld.global.f32 	%f173, [%rd3];
	add.f32 	%f174, %f173, %f173;
	st.global.f32 	[%rd3], %f174;
	add.s64 	%rd21, %rd21, -1;
	setp.ne.s64 	%p11, %rd21, 0;
	@%p11 bra 	$L__BB0_11;
$L__BB0_12:
	ret;

}


// ===== COMPILED SASS (sm_100) =====

	.target	sm_100

	.elftype	@"ET_EXEC"


//--------------------- .note.nv.tkinfo           --------------------------
	.section	.note.nv.tkinfo,"",@"SHT_NOTE"
	.sectionflags	@"SHF_NOTE_NV_TKINFO"
	.tkinfo
        /*0018*/ 	.word	0x00000002
        /*0030*/ 	.string	""
        /*0030*/ 	.string	"ptxas"
        /*0030*/ 	.string	"Cuda compilation tools, release 13.0, V13.0.88"
        /*0030*/ 	.string	"Build cuda_13.0.r13.0/compiler.36424714_0"
        /*0030*/ 	.string	"-arch sm_100 -m 64 "



//--------------------- .note.nv.cuinfo           --------------------------
	.section	.note.nv.cuinfo,"",@"SHT_NOTE"
	.sectionflags	@"SHF_NOTE_NV_CUINFO"
        /*0018*/ 	.short	0x0002
        /*001a*/ 	.short	0x0064
        /*001c*/ 	.short	0x0082
	.zero		2


//--------------------- .nv.info                  --------------------------
	.section	.nv.info,"",@"SHT_CUDA_INFO"
	.align	4


	//----- nvinfo : EIATTR_REGCOUNT
	.align		4
        /*0000*/ 	.byte	0x04, 0x2f
        /*0002*/ 	.short	(.L_1 - .L_0)
	.align		4
.L_0:
        /*0004*/ 	.word	index@(_Z4FAddPfS_S_il)
        /*0008*/ 	.word	0x00000014


	//----- nvinfo : EIATTR_FRAME_SIZE
	.align		4
.L_1:
        /*000c*/ 	.byte	0x04, 0x11
        /*000e*/ 	.short	(.L_3 - .L_2)
	.align		4
.L_2:
        /*0010*/ 	.word	index@(_Z4FAddPfS_S_il)
        /*0014*/ 	.word	0x00000000


	//----- nvinfo : EIATTR_MIN_STACK_SIZE
	.align		4
.L_3:
        /*0018*/ 	.byte	0x04, 0x12
        /*001a*/ 	.short	(.L_5 - .L_4)
	.align		4
.L_4:
        /*001c*/ 	.word	index@(_Z4FAddPfS_S_il)
        /*0020*/ 	.word	0x00000000
.L_5:


//--------------------- .nv.compat                --------------------------
	.section	.nv.compat,"",@"SHT_CUDA_COMPAT_INFO"
	.align	4
        /*0000*/ 	.byte	0x02, 0x09, 0x00, 0x00, 0x02, 0x02, 0x01, 0x00, 0x02, 0x05, 0x05, 0x00, 0x03, 0x07, 0x01, 0x01
        /*0010*/ 	.byte	0x02, 0x03, 0x00, 0x00, 0x02, 0x06, 0x01, 0x00, 0x04, 0x0b, 0x08, 0x00, 0x09, 0x00, 0x00, 0x00
        /*0020*/ 	.byte	0x00, 0x00, 0x00, 0x00


//--------------------- .nv.info._Z4FAddPfS_S_il  --------------------------
	.section	.nv.info._Z4FAddPfS_S_il,"",@"SHT_CUDA_INFO"
	.sectionflags	@""
	.align	4


	//----- nvinfo : EIATTR_CUDA_API_VERSION
	.align		4
        /*0000*/ 	.byte	0x04, 0x37
        /*0002*/ 	.short	(.L_7 - .L_6)
.L_6:
        /*0004*/ 	.word	0x00000082


	//----- nvinfo : EIATTR_KPARAM_INFO
	.align		4
.L_7:
        /*0008*/ 	.byte	0x04, 0x17
        /*000a*/ 	.short	(.L_9 - .L_8)
.L_8:
        /*000c*/ 	.word	0x00000000
        /*0010*/ 	.short	0x0004
        /*0012*/ 	.short	0x0020
        /*0014*/ 	.byte	0x00, 0xf0, 0x21, 0x00


	//----- nvinfo : EIATTR_KPARAM_INFO
	.align		4
.L_9:
        /*0018*/ 	.byte	0x04, 0x17
        /*001a*/ 	.short	(.L_11 - .L_10)
.L_10:
        /*001c*/ 	.word	0x00000000
        /*0020*/ 	.short	0x0003
        /*0022*/ 	.short	0x0018
        /*0024*/ 	.byte	0x00, 0xf0, 0x11, 0x00


	//----- nvinfo : EIATTR_KPARAM_INFO
	.align		4
.L_11:
        /*0028*/ 	.byte	0x04, 0x17
        /*002a*/ 	.short	(.L_13 - .L_12)
.L_12:
        /*002c*/ 	.word	0x00000000
        /*0030*/ 	.short	0x0002
        /*0032*/ 	.short	0x0010
        /*0034*/ 	.byte	0x00, 0xf5, 0x21, 0x00


	//----- nvinfo : EIATTR_KPARAM_INFO
	.align		4
.L_13:
        /*0038*/ 	.byte	0x04, 0x17
        /*003a*/ 	.short	(.L_15 - .L_14)
.L_14:
        /*003c*/ 	.word	0x00000000
        /*0040*/ 	.short	0x0001
        /*0042*/ 	.short	0x0008
        /*0044*/ 	.byte	0x00, 0xf5, 0x21, 0x00


	//----- nvinfo : EIATTR_KPARAM_INFO
	.align		4
.L_15:
        /*0048*/ 	.byte	0x04, 0x17
        /*004a*/ 	.short	(.L_17 - .L_16)
.L_16:
        /*004c*/ 	.word	0x00000000
        /*0050*/ 	.short	0x0000
        /*0052*/ 	.short	0x0000
        /*0054*/ 	.byte	0x00, 0xf5, 0x21, 0x00


	//----- nvinfo : EIATTR_SPARSE_MMA_MASK
	.align		4
.L_17:
        /*0058*/ 	.byte	0x03, 0x50
        /*005a*/ 	.short	0x0000


	//----- nvinfo : EIATTR_MAXREG_COUNT
	.align		4
        /*005c*/ 	.byte	0x03, 0x1b
        /*005e*/ 	.short	0x00ff


	//----- nvinfo : EIATTR_MERCURY_ISA_VERSION
	.align		4
        /*0060*/ 	.byte	0x03, 0x5f
        /*0062*/ 	.short	0x0101


	//----- nvinfo : EIATTR_VRC_CTA_INIT_COUNT
	.align		4
        /*0064*/ 	.byte	0x02, 0x4a
	.zero		1
	.zero		1


	//----- nvinfo : EIATTR_EXIT_INSTR_OFFSETS
	.align		4
        /*0068*/ 	.byte	0x04, 0x1c
        /*006a*/ 	.short	(.L_19 - .L_18)


	//   ....[0]....
.L_18:
        /*006c*/ 	.word	0x000000a0


	//   ....[1]....
        /*0070*/ 	.word	0x00000af0


	//   ....[2]....
        /*0074*/ 	.word	0x00000fe0


	//   ....[3]....
        /*0078*/ 	.word	0x000012a0


	//   ....[4]....
        /*007c*/ 	.word	0x00001390


	//----- nvinfo : EIATTR_CBANK_PARAM_SIZE
	.align		4
.L_19:
        /*0080*/ 	.byte	0x03, 0x19
        /*0082*/ 	.short	0x0028


	//----- nvinfo : EIATTR_PARAM_CBANK
	.align		4
        /*0084*/ 	.byte	0x04, 0x0a
        /*0086*/ 	.short	(.L_21 - .L_20)
	.align		4
.L_20:
        /*0088*/ 	.word	index@(.nv.constant0._Z4FAddPfS_S_il)
        /*008c*/ 	.short	0x0380
        /*008e*/ 	.short	0x0028


	//----- nvinfo : EIATTR_SW_WAR
	.align		4
.L_21:
        /*0090*/ 	.byte	0x04, 0x36
        /*0092*/ 	.short	(.L_23 - .L_22)
.L_22:
        /*0094*/ 	.word	0x00000008
.L_23:


//--------------------- .nv.callgraph             --------------------------
	.section	.nv.callgraph,"",@"SHT_CUDA_CALLGRAPH"
	.align	4
	.sectionentsize	8
	.align		4
        /*0000*/ 	.word	0x00000000
	.align		4
        /*0004*/ 	.word	0xffffffff
	.align		4
        /*0008*/ 	.word	0x00000000
	.align		4
        /*000c*/ 	.word	0xfffffffe
	.align		4
        /*0010*/ 	.word	0x00000000
	.align		4
        /*0014*/ 	.word	0xfffffffd
	.align		4
        /*0018*/ 	.word	0x00000000
	.align		4
        /*001c*/ 	.word	0xfffffffc


//--------------------- .text._Z4FAddPfS_S_il     --------------------------
	.section	.text._Z4FAddPfS_S_il,"ax",@progbits
	.align	128
        .global         _Z4FAddPfS_S_il
        .type           _Z4FAddPfS_S_il,@function
        .size           _Z4FAddPfS_S_il,(.L_x_6 - _Z4FAddPfS_S_il)
        .other          _Z4FAddPfS_S_il,@"STO_CUDA_ENTRY STV_DEFAULT"
_Z4FAddPfS_S_il:
.text._Z4FAddPfS_S_il:
[----:B------:R-:W-:Y:S01]  /*0000*/  LDC R1, c[0x0][0x37c] ;  /* 0x0000df00ff017b82 */ /* 0x000fe20000000800 */
[----:B------:R-:W0:Y:S07]  /*0010*/  S2R R0, SR_TID.X ;  /* 0x0000000000007919 */ /* 0x000e2e0000002100 */
[----:B------:R-:W1:Y:S01]  /*0020*/  LDC.64 R4, c[0x0][0x3a0] ;  /* 0x0000e800ff047b82 */ /* 0x000e620000000a00 */
[----:B------:R-:W2:Y:S07]  /*0030*/  LDCU UR5, c[0x0][0x398] ;  /* 0x00007300ff0577ac */ /* 0x000eae0008000800 */
[----:B------:R-:W0:Y:S08]  /*0040*/  S2UR UR4, SR_CTAID.X ;  /* 0x00000000000479c3 */ /* 0x000e300000002500 */
[----:B------:R-:W0:Y:S01]  /*0050*/  LDC R11, c[0x0][0x360] ;  /* 0x0000d800ff0b7b82 */ /* 0x000e220000000800 */
[----:B-1----:R-:W-:-:S04]  /*0060*/  ISETP.GE.U32.AND P0, PT, R4, 0x1, PT ;  /* 0x000000010400780c */ /* 0x002fc80003f06070 */
[----:B------:R-:W-:Y:S01]  /*0070*/  ISETP.GE.AND.EX P0, PT, R5, RZ, PT, P0 ;  /* 0x000000ff0500720c */ /* 0x000fe20003f06300 */
[----:B0-----:R-:W-:-:S05]  /*0080*/  IMAD R11, R11, UR4, R0 ;  /* 0x000000040b0b7c24 */ /* 0x001fca000f8e0200 */
[----:B--2---:R-:W-:-:S13]  /*0090*/  ISETP.GE.OR P0, PT, R11, UR5, !P0 ;  /* 0x000000050b007c0c */ /* 0x004fda000c706670 */
[----:B------:R-:W-:Y:S05]  /*00a0*/  @P0 EXIT ;  /* 0x000000000000094d */ /* 0x000fea0003800000 */
[----:B------:R-:W0:Y:S01]  /*00b0*/  LDC.64 R2, c[0x0][0x390] ;  /* 0x0000e400ff027b82 */ /* 0x000e220000000a00 */
[C---:B------:R-:W-:Y:S01]  /*00c0*/  ISETP.GE.U32.AND P0, PT, R4.reuse, 0x10, PT ;  /* 0x000000100400780c */ /* 0x040fe20003f06070 */
[----:B------:R-:W1:Y:S01]  /*00d0*/  LDCU.64 UR4, c[0x0][0x358] ;  /* 0x00006b00ff0477ac */ /* 0x000e620008000a00 */
[----:B------:R-:W-:Y:S02]  /*00e0*/  LOP3.LUT R12, R4, 0xf, RZ, 0xc0, !PT ;  /* 0x0000000f040c7812 */ /* 0x000fe400078ec0ff */
[----:B------:R-:W-:Y:S02]  /*00f0*/  ISETP.GE.U32.AND.EX P0, PT, R5, RZ, PT, P0 ;  /* 0x000000ff0500720c */ /* 0x000fe40003f06100 */
[----:B------:R-:W-:Y:S01]  /*0100*/  ISETP.NE.U32.AND P1, PT, R12, RZ, PT ;  /* 0x000000ff0c00720c */ /* 0x000fe20003f25070 */
[----:B------:R-:W2:Y:S03]  /*0110*/  LDC.64 R6, c[0x0][0x388] ;  /* 0x0000e200ff067b82 */ /* 0x000ea60000000a00 */
[----:B------:R-:W-:-:S05]  /*0120*/  ISETP.NE.AND.EX P1, PT, RZ, RZ, PT, P1 ;  /* 0x000000ffff00720c */ /* 0x000fca0003f25310 */
[----:B------:R-:W3:Y:S01]  /*0130*/  LDC.64 R8, c[0x0][0x380] ;  /* 0x0000e000ff087b82 */ /* 0x000ee20000000a00 */
[----:B0-----:R-:W-:-:S04]  /*0140*/  IMAD.WIDE R2, R11, 0x4, R2 ;  /* 0x000000040b027825 */ /* 0x001fc800078e0202 */
[----:B--2---:R-:W-:-:S04]  /*0150*/  IMAD.WIDE R6, R11, 0x4, R6 ;  /* 0x000000040b067825 */ /* 0x004fc800078e0206 */
[----:B---3--:R-:W-:Y:S01]  /*0160*/  IMAD.WIDE R8, R11, 0x4, R8 ;  /* 0x000000040b087825 */ /* 0x008fe200078e0208 */
[----:B-1----:R-:W-:Y:S06]  /*0170*/  @!P0 BRA `(.L_x_0) ;  /* 0x00000008005c8947 */ /* 0x002fec0003800000 */
[----:B------:R-:W-:Y:S02]  /*0180*/  LOP3.LUT R5, R5, 0x7fffffff, RZ, 0xc0, !PT ;  /* 0x7fffffff05057812 */ /* 0x000fe400078ec0ff */
[----:B------:R-:W-:-:S07]  /*0190*/  LOP3.LUT R0, R4, 0xfffffff0, RZ, 0xc0, !PT ;  /* 0xfffffff004007812 */ /* 0x000fce00078ec0ff */
.L_x_1:
[----:B------:R-:W2:Y:S02]  /*01a0*/  LDG.E R10, desc[UR4][R2.64] ;  /* 0x00000004020a7981 */ /* 0x000ea4000c1e1900 */
[----:B0-2---:R-:W-:-:S05]  /*01b0*/  FADD R11, R10, R10 ;  /* 0x0000000a0a0b7221 */ /* 0x005fca0000000000 */
[----:B------:R0:W-:Y:S04]  /*01c0*/  STG.E desc[UR4][R2.64], R11 ;  /* 0x0000000b02007986 */ /* 0x0001e8000c101904 */
[----:B------:R-:W2:Y:S02]  /*01d0*/  LDG.E R10, desc[UR4][R6.64] ;  /* 0x00000004060a7981 */ /* 0x000ea4000c1e1900 */
[----:B--2---:R-:W-:-:S05]  /*01e0*/  FADD R13, R10, R10 ;  /* 0x0000000a0a0d7221 */ /* 0x004fca0000000000 */
[----:B------:R1:W-:Y:S04]  /*01f0*/  STG.E desc[UR4][R6.64], R13 ;  /* 0x0000000d06007986 */ /* 0x0003e8000c101904 */
[----:B------:R-:W2:Y:S02]  /*0200*/  LDG.E R10, desc[UR4][R8.64] ;  /* 0x00000004080a7981 */ /* 0x000ea4000c1e1900 */
[----:B--2---:R-:W-:-:S05]  /*0210*/  FADD R15, R10, R10 ;  /* 0x0000000a0a0f7221 */ /* 0x004fca0000000000 */
[----:B------:R2:W-:Y:S04]  /*0220*/  STG.E desc[UR4][R8.64], R15 ;  /* 0x0000000f08007986 */ /* 0x0005e8000c101904 */
[----:B------:R-:W3:Y:S02]  /*0230*/  LDG.E R10, desc[UR4][R2.64] ;  /* 0x00000004020a7981 */ /* 0x000ee4000c1e1900 */
[----:B---3--:R-:W-:-:S05]  /*0240*/  FADD R17, R10, R10 ;  /* 0x0000000a0a117221 */ /* 0x008fca0000000000 */
[----:B------:R3:W-:Y:S04]  /*0250*/  STG.E desc[UR4][R2.64], R17 ;  /* 0x0000001102007986 */ /* 0x0007e8000c101904 */
[----:B------:R-:W0:Y:S02]  /*0260*/  LDG.E R10, desc[UR4][R6.64] ;  /* 0x00000004060a7981 */ /* 0x000e24000c1e1900 */
[----:B0-----:R-:W-:-:S05]  /*0270*/  FADD R11, R10, R10 ;  /* 0x0000000a0a0b7221 */ /* 0x001fca0000000000 */
[----:B------:R0:W-:Y:S04]  /*0280*/  STG.E desc[UR4][R6.64], R11 ;  /* 0x0000000b06007986 */ /* 0x0001e8000c101904 */
[----:B------:R-:W1:Y:S02]  /*0290*/  LDG.E R10, desc[UR4][R8.64] ;  /* 0x00000004080a7981 */ /* 0x000e64000c1e1900 */
[----:B-1----:R-:W-:-:S05]  /*02a0*/  FADD R13, R10, R10 ;  /* 0x0000000a0a0d7221 */ /* 0x002fca0000000000 */
        /* <DEDUP_REMOVED lines=121> */
[----:B------:R-:W2:Y:S01]  /*0a40*/  LDG.E R10, desc[UR4][R6.64] ;  /* 0x00000004060a7981 */ /* 0x000ea2000c1e1900 */
[----:B------:R-:W-:-:S04]  /*0a50*/  IADD3 R0, P0, PT, R0, -0x10, RZ ;  /* 0xfffffff000007810 */ /* 0x000fc80007f1e0ff */
[----:B------:R-:W-:Y:S01]  /*0a60*/  IADD3.X R5, PT, PT, R5, -0x1, RZ, P0, !PT ;  /* 0xffffffff05057810 */ /* 0x000fe200007fe4ff */
[----:B--2---:R-:W-:-:S05]  /*0a70*/  FADD R15, R10, R10 ;  /* 0x0000000a0a0f7221 */ /* 0x004fca0000000000 */
[----:B------:R0:W-:Y:S04]  /*0a80*/  STG.E desc[UR4][R6.64], R15 ;  /* 0x0000000f06007986 */ /* 0x0001e8000c101904 */
[----:B------:R-:W3:Y:S01]  /*0a90*/  LDG.E R10, desc[UR4][R8.64] ;  /* 0x00000004080a7981 */ /* 0x000ee2000c1e1900 */
[----:B------:R-:W-:-:S04]  /*0aa0*/  ISETP.NE.U32.AND P0, PT, R0, RZ, PT ;  /* 0x000000ff0000720c */ /* 0x000fc80003f05070 */
[----:B------:R-:W-:Y:S01]  /*0ab0*/  ISETP.NE.AND.EX P0, PT, R5, RZ, PT, P0 ;  /* 0x000000ff0500720c */ /* 0x000fe20003f05300 */
[----:B---3--:R-:W-:-:S05]  /*0ac0*/  FADD R17, R10, R10 ;  /* 0x0000000a0a117221 */ /* 0x008fca0000000000 */
[----:B------:R0:W-:Y:S07]  /*0ad0*/  STG.E desc[UR4][R8.64], R17 ;  /* 0x0000001108007986 */ /* 0x0001ee000c101904 */
[----:B------:R-:W-:Y:S05]  /*0ae0*/  @P0 BRA `(.L_x_1) ;  /* 0xfffffff400ac0947 */ /* 0x000fea000383ffff */
.L_x_0:
[----:B------:R-:W-:Y:S05]  /*0af0*/  @!P1 EXIT ;  /* 0x000000000000994d */ /* 0x000fea0003800000 */
[----:B------:R-:W-:Y:S02]  /*0b00*/  ISETP.GE.U32.AND P0, PT, R12, 0x8, PT ;  /* 0x000000080c00780c */ /* 0x000fe40003f06070 */
[----:B------:R-:W-:Y:S02]  /*0b10*/  LOP3.LUT R10, R4, 0x7, RZ, 0xc0, !PT ;  /* 0x00000007040a7812 */ /* 0x000fe400078ec0ff */
[----:B------:R-:W-:Y:S02]  /*0b20*/  ISETP.GE.U32.AND.EX P0, PT, RZ, RZ, PT, P0 ;  /* 0x000000ffff00720c */ /* 0x000fe40003f06100 */
[----:B------:R-:W-:-:S04]  /*0b30*/  ISETP.NE.U32.AND P1, PT, R10, RZ, PT ;  /* 0x000000ff0a00720c */ /* 0x000fc80003f25070 */
[----:B------:R-:W-:-:S07]  /*0b40*/  ISETP.NE.AND.EX P1, PT, RZ, RZ, PT, P1 ;  /* 0x000000ffff00720c */ /* 0x000fce0003f25310 */
[----:B------:R-:W-:Y:S06]  /*0b50*/  @!P0 BRA `(.L_x_2) ;  /* 0x0000000400208947 */ /* 0x000fec0003800000 */
[----:B------:R-:W2:Y:S02]  /*0b60*/  LDG.E R0, desc[UR4][R2.64] ;  /* 0x0000000402007981 */ /* 0x000ea4000c1e1900 */
[----:B--2---:R-:W-:-:S05]  /*0b70*/  FADD R5, R0, R0 ;  /* 0x0000000000057221 */ /* 0x004fca0000000000 */
[----:B------:R1:W-:Y:S04]  /*0b80*/  STG.E desc[UR4][R2.64], R5 ;  /* 0x0000000502007986 */ /* 0x0003e8000c101904 */
[----:B------:R-:W0:Y:S02]  /*0b90*/  LDG.E R0, desc[UR4][R6.64] ;  /* 0x0000000406007981 */ /* 0x000e24000c1e1900 */
[----:B0-----:R-:W-:-:S05]  /*0ba0*/  FADD R11, R0, R0 ;  /* 0x00000000000b7221 */ /* 0x001fca0000000000 */
[----:B------:R0:W-:Y:S04]  /*0bb0*/  STG.E desc[UR4][R6.64], R11 ;  /* 0x0000000b06007986 */ /* 0x0001e8000c101904 */
[----:B------:R-:W2:Y:S02]  /*0bc0*/  LDG.E R0, desc[UR4][R8.64] ;  /* 0x0000000408007981 */ /* 0x000ea4000c1e1900 */
[----:B--2---:R-:W-:-:S05]  /*0bd0*/  FADD R13, R0, R0 ;  /* 0x00000000000d7221 */ /* 0x004fca0000000000 */
[----:B------:R2:W-:Y:S04]  /*0be0*/  STG.E desc[UR4][R8.64], R13 ;  /* 0x0000000d08007986 */ /* 0x0005e8000c101904 */
[----:B------:R-:W3:Y:S02]  /*0bf0*/  LDG.E R0, desc[UR4][R2.64] ;  /* 0x0000000402007981 */ /* 0x000ee4000c1e1900 */
[----:B---3--:R-:W-:-:S05]  /*0c00*/  FADD R15, R0, R0 ;  /* 0x00000000000f7221 */ /* 0x008fca0000000000 */
[----:B------:R3:W-:Y:S04]  /*0c10*/  STG.E desc[UR4][R2.64], R15 ;  /* 0x0000000f02007986 */ /* 0x0007e8000c101904 */
[----:B------:R-:W1:Y:S02]  /*0c20*/  LDG.E R0, desc[UR4][R6.64] ;  /* 0x0000000406007981 */ /* 0x000e64000c1e1900 */
[----:B-1----:R-:W-:-:S05]  /*0c30*/  FADD R5, R0, R0 ;  /* 0x0000000000057221 */ /* 0x002fca0000000000 */
        /* <DEDUP_REMOVED lines=57> */
[----:B------:R1:W-:Y:S02]  /*0fd0*/  STG.E desc[UR4][R8.64], R15 ;  /* 0x0000000f08007986 */ /* 0x0003e4000c101904 */
.L_x_2:
[----:B------:R-:W-:Y:S05]  /*0fe0*/  @!P1 EXIT ;  /* 0x000000000000994d */ /* 0x000fea0003800000 */
[----:B------:R-:W-:Y:S01]  /*0ff0*/  ISETP.GE.U32.AND P0, PT, R10, 0x4, PT ;  /* 0x000000040a00780c */ /* 0x000fe20003f06070 */
[----:B------:R-:W-:Y:S01]  /*1000*/  HFMA2 R0, -RZ, RZ, 0, 0 ;  /* 0x00000000ff007431 */ /* 0x000fe200000001ff */
[----:B------:R-:W-:Y:S02]  /*1010*/  LOP3.LUT R4, R4, 0x3, RZ, 0xc0, !PT ;  /* 0x0000000304047812 */ /* 0x000fe400078ec0ff */
[----:B------:R-:W-:Y:S02]  /*1020*/  ISETP.GE.U32.AND.EX P0, PT, RZ, RZ, PT, P0 ;  /* 0x000000ffff00720c */ /* 0x000fe40003f06100 */
[----:B------:R-:W-:-:S04]  /*1030*/  ISETP.NE.U32.AND P1, PT, R4, RZ, PT ;  /* 0x000000ff0400720c */ /* 0x000fc80003f25070 */
[----:B------:R-:W-:-:S07]  /*1040*/  ISETP.NE.AND.EX P1, PT, R0, RZ, PT, P1 ;  /* 0x000000ff0000720c */ /* 0x000fce0003f25310 */
[----:B------:R-:W-:Y:S06]  /*1050*/  @!P0 BRA `(.L_x_3) ;  /* 0x0000000000908947 */ /* 0x000fec0003800000 */
[----:B-1----:R-:W2:Y:S02]  /*1060*/  LDG.E R5, desc[UR4][R2.64] ;  /* 0x0000000402057981 */ /* 0x002ea4000c1e1900 */
        /* <DEDUP_REMOVED lines=35> */
.L_x_3:
[----:B------:R-:W-:Y:S05]  /*12a0*/  @!P1 EXIT ;  /* 0x000000000000994d */ /* 0x000fea0003800000 */
.L_x_4:
[----:B-12-4-:R-:W2:Y:S02]  /*12b0*/  LDG.E R5, desc[UR4][R2.64] ;  /* 0x0000000402057981 */ /* 0x016ea4000c1e1900 */
[----:B--2---:R-:W-:-:S05]  /*12c0*/  FADD R5, R5, R5 ;  /* 0x0000000505057221 */ /* 0x004fca0000000000 */
[----:B------:R2:W-:Y:S04]  /*12d0*/  STG.E desc[UR4][R2.64], R5 ;  /* 0x0000000502007986 */ /* 0x0005e8000c101904 */
[----:B------:R-:W0:Y:S01]  /*12e0*/  LDG.E R10, desc[UR4][R6.64] ;  /* 0x00000004060a7981 */ /* 0x000e22000c1e1900 */
[----:B------:R-:W-:-:S04]  /*12f0*/  IADD3 R4, P0, PT, R4, -0x1, RZ ;  /* 0xffffffff04047810 */ /* 0x000fc80007f1e0ff */
[----:B------:R-:W-:Y:S01]  /*1300*/  IADD3.X R0, PT, PT, R0, -0x1, RZ, P0, !PT ;  /* 0xffffffff00007810 */ /* 0x000fe200007fe4ff */
[----:B0-----:R-:W-:-:S05]  /*1310*/  FADD R11, R10, R10 ;  /* 0x0000000a0a0b7221 */ /* 0x001fca0000000000 */
[----:B------:R2:W-:Y:S04]  /*1320*/  STG.E desc[UR4][R6.64], R11 ;  /* 0x0000000b06007986 */ /* 0x0005e8000c101904 */
[----:B------:R-:W3:Y:S01]  /*1330*/  LDG.E R10, desc[UR4][R8.64] ;  /* 0x00000004080a7981 */ /* 0x000ee2000c1e1900 */
[----:B------:R-:W-:-:S04]  /*1340*/  ISETP.NE.U32.AND P0, PT, R4, RZ, PT ;  /* 0x000000ff0400720c */ /* 0x000fc80003f05070 */
[----:B------:R-:W-:Y:S01]  /*1350*/  ISETP.NE.AND.EX P0, PT, R0, RZ, PT, P0 ;  /* 0x000000ff0000720c */ /* 0x000fe20003f05300 */
[----:B---3--:R-:W-:-:S05]  /*1360*/  FADD R13, R10, R10 ;  /* 0x0000000a0a0d7221 */ /* 0x008fca0000000000 */
[----:B------:R2:W-:Y:S07]  /*1370*/  STG.E desc[UR4][R8.64], R13 ;  /* 0x0000000d08007986 */ /* 0x0005ee000c101904 */
[----:B------:R-:W-:Y:S05]  /*1380*/  @P0 BRA `(.L_x_4) ;  /* 0xfffffffc00c80947 */ /* 0x000fea000383ffff */
[----:B------:R-:W-:Y:S05]  /*1390*/  EXIT ;  /* 0x000000000000794d */ /* 0x000fea0003800000 */
.L_x_5:
[----:B------:R-:W-:-:S00]  /*13a0*/  BRA `(.L_x_5) ;  /* 0xfffffffc00fc7947 */ /* 0x000fc0000383ffff */
[----:B------:R-:W-:-:S00]  /*13b0*/  NOP ;  /* 0x0000000000007918 */ /* 0x000fc00000000000 */
        /* <DEDUP_REMOVED lines=12> */
.L_x_6:


//--------------------- .nv.shared.reserved.0     --------------------------
	.section	.nv.shared.reserved.0,"aw",@nobits
	.weak		__nv_reservedSMEM_offset_0_alias
	.size		__nv_reservedSMEM_offset_0_alias, 0, 64
	.other		__nv_reservedSMEM_offset_0_alias,@"STO_CUDA_RESERVED_SHARED STV_DEFAULT"
__nv_reservedSMEM_offset_0_alias:
	.zero		0
	.zero		64


//--------------------- .nv.constant0._Z4FAddPfS_S_il --------------------------
	.section	.nv.constant0._Z4FAddPfS_S_il,"a",@progbits
	.sectionflags	@""
	.align	4
.nv.constant0._Z4FAddPfS_S_il:
	.zero		936


//--------------------- SYMBOLS --------------------------

	.type		.nv.reservedSmem.offset0,@object
	.size		.nv.reservedSmem.offset0,0x4
